//
// Generated by NVIDIA NVVM Compiler
//
// Compiler Build ID: CL-36424714
// Cuda compilation tools, release 13.0, V13.0.88
// Based on NVVM 20.0.0
//

.version 9.0
.target sm_100
.address_size 64

	// .globl	_Z7inc_gpuPfi

.visible .entry _Z7inc_gpuPfi(
	.param .u64 .ptr .align 1 _Z7inc_gpuPfi_param_0,
	.param .u32 _Z7inc_gpuPfi_param_1
)
{
	.reg .pred 	%p<2>;
	.reg .b32 	%r<6>;
	.reg .b32 	%f<3>;
	.reg .b64 	%rd<5>;

	ld.param.u64 	%rd1, [_Z7inc_gpuPfi_param_0];
	ld.param.u32 	%r2, [_Z7inc_gpuPfi_param_1];
	mov.u32 	%r3, %ctaid.x;
	mov.u32 	%r4, %ntid.x;
	mov.u32 	%r5, %tid.x;
	mad.lo.s32 	%r1, %r3, %r4, %r5;
	setp.ge.s32 	%p1, %r1, %r2;
	@%p1 bra 	$L__BB0_2;
	cvta.to.global.u64 	%rd2, %rd1;
	mul.wide.s32 	%rd3, %r1, 4;
	add.s64 	%rd4, %rd2, %rd3;
	ld.global.f32 	%f1, [%rd4];
	add.f32 	%f2, %f1, 0f3F800000;
	st.global.f32 	[%rd4], %f2;
$L__BB0_2:
	ret;

}
	// .globl	_Z7sum_gpuPfS_S_i
.visible .entry _Z7sum_gpuPfS_S_i(
	.param .u64 .ptr .align 1 _Z7sum_gpuPfS_S_i_param_0,
	.param .u64 .ptr .align 1 _Z7sum_gpuPfS_S_i_param_1,
	.param .u64 .ptr .align 1 _Z7sum_gpuPfS_S_i_param_2,
	.param .u32 _Z7sum_gpuPfS_S_i_param_3
)
{
	.reg .pred 	%p<2>;
	.reg .b32 	%r<6>;
	.reg .b32 	%f<4>;
	.reg .b64 	%rd<11>;

	ld.param.u64 	%rd1, [_Z7sum_gpuPfS_S_i_param_0];
	ld.param.u64 	%rd2, [_Z7sum_gpuPfS_S_i_param_1];
	ld.param.u64 	%rd3, [_Z7sum_gpuPfS_S_i_param_2];
	ld.param.u32 	%r2, [_Z7sum_gpuPfS_S_i_param_3];
	mov.u32 	%r3, %ctaid.x;
	mov.u32 	%r4, %ntid.x;
	mov.u32 	%r5, %tid.x;
	mad.lo.s32 	%r1, %r3, %r4, %r5;
	setp.ge.s32 	%p1, %r1, %r2;
	@%p1 bra 	$L__BB1_2;
	cvta.to.global.u64 	%rd4, %rd1;
	cvta.to.global.u64 	%rd5, %rd2;
	cvta.to.global.u64 	%rd6, %rd3;
	mul.wide.s32 	%rd7, %r1, 4;
	add.s64 	%rd8, %rd4, %rd7;
	ld.global.f32 	%f1, [%rd8];
	add.s64 	%rd9, %rd5, %rd7;
	ld.global.f32 	%f2, [%rd9];
	add.f32 	%f3, %f1, %f2;
	add.s64 	%rd10, %rd6, %rd7;
	st.global.f32 	[%rd10], %f3;
$L__BB1_2:
	ret;

}


// ===== COMPILED SASS (sm_100) =====

	.target	sm_100

	.elftype	@"ET_EXEC"


//--------------------- .note.nv.tkinfo           --------------------------
	.section	.note.nv.tkinfo,"",@"SHT_NOTE"
	.sectionflags	@"SHF_NOTE_NV_TKINFO"
	.tkinfo
        /*0018*/ 	.word	0x00000002
        /*0030*/ 	.string	""
        /*0030*/ 	.string	"ptxas"
        /*0030*/ 	.string	"Cuda compilation tools, release 13.0, V13.0.88"
        /*0030*/ 	.string	"Build cuda_13.0.r13.0/compiler.36424714_0"
        /*0030*/ 	.string	"-arch sm_100 -m 64 "



//--------------------- .note.nv.cuinfo           --------------------------
	.section	.note.nv.cuinfo,"",@"SHT_NOTE"
	.sectionflags	@"SHF_NOTE_NV_CUINFO"
        /*0018*/ 	.short	0x0002
        /*001a*/ 	.short	0x0064
        /*001c*/ 	.short	0x0082
	.zero		2


//--------------------- .nv.info                  --------------------------
	.section	.nv.info,"",@"SHT_CUDA_INFO"
	.align	4


	//----- nvinfo : EIATTR_REGCOUNT
	.align		4
        /*0000*/ 	.byte	0x04, 0x2f
        /*0002*/ 	.short	(.L_1 - .L_0)
	.align		4
.L_0:
        /*0004*/ 	.word	index@(_Z7inc_gpuPfi)
        /*0008*/ 	.word	0x00000008


	//----- nvinfo : EIATTR_FRAME_SIZE
	.align		4
.L_1:
        /*000c*/ 	.byte	0x04, 0x11
        /*000e*/ 	.short	(.L_3 - .L_2)
	.align		4
.L_2:
        /*0010*/ 	.word	index@(_Z7inc_gpuPfi)
        /*0014*/ 	.word	0x00000000


	//----- nvinfo : EIATTR_REGCOUNT
	.align		4
.L_3:
        /*0018*/ 	.byte	0x04, 0x2f
        /*001a*/ 	.short	(.L_5 - .L_4)
	.align		4
.L_4:
        /*001c*/ 	.word	index@(_Z7sum_gpuPfS_S_i)
        /*0020*/ 	.word	0x0000000c


	//----- nvinfo : EIATTR_FRAME_SIZE
	.align		4
.L_5:
        /*0024*/ 	.byte	0x04, 0x11
        /*0026*/ 	.short	(.L_7 - .L_6)
	.align		4
.L_6:
        /*0028*/ 	.word	index@(_Z7sum_gpuPfS_S_i)
        /*002c*/ 	.word	0x00000000


	//----- nvinfo : EIATTR_MIN_STACK_SIZE
	.align		4
.L_7:
        /*0030*/ 	.byte	0x04, 0x12
        /*0032*/ 	.short	(.L_9 - .L_8)
	.align		4
.L_8:
        /*0034*/ 	.word	index@(_Z7sum_gpuPfS_S_i)
        /*0038*/ 	.word	0x00000000


	//----- nvinfo : EIATTR_MIN_STACK_SIZE
	.align		4
.L_9:
        /*003c*/ 	.byte	0x04, 0x12
        /*003e*/ 	.short	(.L_11 - .L_10)
	.align		4
.L_10:
        /*0040*/ 	.word	index@(_Z7inc_gpuPfi)
        /*0044*/ 	.word	0x00000000
.L_11:


//--------------------- .nv.compat                --------------------------
	.section	.nv.compat,"",@"SHT_CUDA_COMPAT_INFO"
	.align	4
        /*0000*/ 	.byte	0x02, 0x09, 0x00, 0x00, 0x02, 0x02, 0x01, 0x00, 0x02, 0x05, 0x05, 0x00, 0x03, 0x07, 0x01, 0x01
        /*0010*/ 	.byte	0x02, 0x03, 0x00, 0x00, 0x02, 0x06, 0x01, 0x00, 0x04, 0x0b, 0x08, 0x00, 0x09, 0x00, 0x00, 0x00
        /*0020*/ 	.byte	0x00, 0x00, 0x00, 0x00


//--------------------- .nv.info._Z7sum_gpuPfS_S_i --------------------------
	.section	.nv.info._Z7sum_gpuPfS_S_i,"",@"SHT_CUDA_INFO"
	.sectionflags	@""
	.align	4


	//----- nvinfo : EIATTR_CUDA_API_VERSION
	.align		4
        /*0000*/ 	.byte	0x04, 0x37
        /*0002*/ 	.short	(.L_13 - .L_12)
.L_12:
        /*0004*/ 	.word	0x00000082


	//----- nvinfo : EIATTR_KPARAM_INFO
	.align		4
.L_13:
        /*0008*/ 	.byte	0x04, 0x17
        /*000a*/ 	.short	(.L_15 - .L_14)
.L_14:
        /*000c*/ 	.word	0x00000000
        /*0010*/ 	.short	0x0003
        /*0012*/ 	.short	0x0018
        /*0014*/ 	.byte	0x00, 0xf0, 0x11, 0x00


	//----- nvinfo : EIATTR_KPARAM_INFO
	.align		4
.L_15:
        /*0018*/ 	.byte	0x04, 0x17
        /*001a*/ 	.short	(.L_17 - .L_16)
.L_16:
        /*001c*/ 	.word	0x00000000
        /*0020*/ 	.short	0x0002
        /*0022*/ 	.short	0x0010
        /*0024*/ 	.byte	0x00, 0xf5, 0x21, 0x00


	//----- nvinfo : EIATTR_KPARAM_INFO
	.align		4
.L_17:
        /*0028*/ 	.byte	0x04, 0x17
        /*002a*/ 	.short	(.L_19 - .L_18)
.L_18:
        /*002c*/ 	.word	0x00000000
        /*0030*/ 	.short	0x0001
        /*0032*/ 	.short	0x0008
        /*0034*/ 	.byte	0x00, 0xf5, 0x21, 0x00


	//----- nvinfo : EIATTR_KPARAM_INFO
	.align		4
.L_19:
        /*0038*/ 	.byte	0x04, 0x17
        /*003a*/ 	.short	(.L_21 - .L_20)
.L_20:
        /*003c*/ 	.word	0x00000000
        /*0040*/ 	.short	0x0000
        /*0042*/ 	.short	0x0000
        /*0044*/ 	.byte	0x00, 0xf5, 0x21, 0x00


	//----- nvinfo : EIATTR_SPARSE_MMA_MASK
	.align		4
.L_21:
        /*0048*/ 	.byte	0x03, 0x50
        /*004a*/ 	.short	0x0000


	//----- nvinfo : EIATTR_MAXREG_COUNT
	.align		4
        /*004c*/ 	.byte	0x03, 0x1b
        /*004e*/ 	.short	0x00ff


	//----- nvinfo : EIATTR_MERCURY_ISA_VERSION
	.align		4
        /*0050*/ 	.byte	0x03, 0x5f
        /*0052*/ 	.short	0x0101


	//----- nvinfo : EIATTR_VRC_CTA_INIT_COUNT
	.align		4
        /*0054*/ 	.byte	0x02, 0x4a
	.zero		1
	.zero		1


	//----- nvinfo : EIATTR_EXIT_INSTR_OFFSETS
	.align		4
        /*0058*/ 	.byte	0x04, 0x1c
        /*005a*/ 	.short	(.L_23 - .L_22)


	//   ....[0]....
.L_22:
        /*005c*/ 	.word	0x00000070


	//   ....[1]....
        /*0060*/ 	.word	0x00000130


	//----- nvinfo : EIATTR_CBANK_PARAM_SIZE
	.align		4
.L_23:
        /*0064*/ 	.byte	0x03, 0x19
        /*0066*/ 	.short	0x001c


	//----- nvinfo : EIATTR_PARAM_CBANK
	.align		4
        /*0068*/ 	.byte	0x04, 0x0a
        /*006a*/ 	.short	(.L_25 - .L_24)
	.align		4
.L_24:
        /*006c*/ 	.word	index@(.nv.constant0._Z7sum_gpuPfS_S_i)
        /*0070*/ 	.short	0x0380
        /*0072*/ 	.short	0x001c


	//----- nvinfo : EIATTR_SW_WAR
	.align		4
.L_25:
        /*0074*/ 	.byte	0x04, 0x36
        /*0076*/ 	.short	(.L_27 - .L_26)
.L_26:
        /*0078*/ 	.word	0x00000008
.L_27:


//--------------------- .nv.info._Z7inc_gpuPfi    --------------------------
	.section	.nv.info._Z7inc_gpuPfi,"",@"SHT_CUDA_INFO"
	.sectionflags	@""
	.align	4


	//----- nvinfo : EIATTR_CUDA_API_VERSION
	.align		4
        /*0000*/ 	.byte	0x04, 0x37
        /*0002*/ 	.short	(.L_29 - .L_28)
.L_28:
        /*0004*/ 	.word	0x00000082


	//----- nvinfo : EIATTR_KPARAM_INFO
	.align		4
.L_29:
        /*0008*/ 	.byte	0x04, 0x17
        /*000a*/ 	.short	(.L_31 - .L_30)
.L_30:
        /*000c*/ 	.word	0x00000000
        /*0010*/ 	.short	0x0001
        /*0012*/ 	.short	0x0008
        /*0014*/ 	.byte	0x00, 0xf0, 0x11, 0x00


	//----- nvinfo : EIATTR_KPARAM_INFO
	.align		4
.L_31:
        /*0018*/ 	.byte	0x04, 0x17
        /*001a*/ 	.short	(.L_33 - .L_32)
.L_32:
        /*001c*/ 	.word	0x00000000
        /*0020*/ 	.short	0x0000
        /*0022*/ 	.short	0x0000
        /*0024*/ 	.byte	0x00, 0xf5, 0x21, 0x00


	//----- nvinfo : EIATTR_SPARSE_MMA_MASK
	.align		4
.L_33:
        /*0028*/ 	.byte	0x03, 0x50
        /*002a*/ 	.short	0x0000


	//----- nvinfo : EIATTR_MAXREG_COUNT
	.align		4
        /*002c*/ 	.byte	0x03, 0x1b
        /*002e*/ 	.short	0x00ff


	//----- nvinfo : EIATTR_MERCURY_ISA_VERSION
	.align		4
        /*0030*/ 	.byte	0x03, 0x5f
        /*0032*/ 	.short	0x0101


	//----- nvinfo : EIATTR_VRC_CTA_INIT_COUNT
	.align		4
        /*0034*/ 	.byte	0x02, 0x4a
	.zero		1
	.zero		1


	//----- nvinfo : EIATTR_EXIT_INSTR_OFFSETS
	.align		4
        /*0038*/ 	.byte	0x04, 0x1c
        /*003a*/ 	.short	(.L_35 - .L_34)


	//   ....[0]....
.L_34:
        /*003c*/ 	.word	0x00000070


	//   ....[1]....
        /*0040*/ 	.word	0x000000e0


	//----- nvinfo : EIATTR_CBANK_PARAM_SIZE
	.align		4
.L_35:
        /*0044*/ 	.byte	0x03, 0x19
        /*0046*/ 	.short	0x000c


	//----- nvinfo : EIATTR_PARAM_CBANK
	.align		4
        /*0048*/ 	.byte	0x04, 0x0a
        /*004a*/ 	.short	(.L_37 - .L_36)
	.align		4
.L_36:
        /*004c*/ 	.word	index@(.nv.constant0._Z7inc_gpuPfi)
        /*0050*/ 	.short	0x0380
        /*0052*/ 	.short	0x000c


	//----- nvinfo : EIATTR_SW_WAR
	.align		4
.L_37:
        /*0054*/ 	.byte	0x04, 0x36
        /*0056*/ 	.short	(.L_39 - .L_38)
.L_38:
        /*0058*/ 	.word	0x00000008
.L_39:


//--------------------- .nv.callgraph             --------------------------
	.section	.nv.callgraph,"",@"SHT_CUDA_CALLGRAPH"
	.align	4
	.sectionentsize	8
	.align		4
        /*0000*/ 	.word	0x00000000
	.align		4
        /*0004*/ 	.word	0xffffffff
	.align		4
        /*0008*/ 	.word	0x00000000
	.align		4
        /*000c*/ 	.word	0xfffffffe
	.align		4
        /*0010*/ 	.word	0x00000000
	.align		4
        /*0014*/ 	.word	0xfffffffd
	.align		4
        /*0018*/ 	.word	0x00000000
	.align		4
        /*001c*/ 	.word	0xfffffffc


//--------------------- .text._Z7sum_gpuPfS_S_i   --------------------------
	.section	.text._Z7sum_gpuPfS_S_i,"ax",@progbits
	.align	128
        .global         _Z7sum_gpuPfS_S_i
        .type           _Z7sum_gpuPfS_S_i,@function
        .size           _Z7sum_gpuPfS_S_i,(.L_x_2 - _Z7sum_gpuPfS_S_i)
        .other          _Z7sum_gpuPfS_S_i,@"STO_CUDA_ENTRY STV_DEFAULT"
_Z7sum_gpuPfS_S_i:
.text._Z7sum_gpuPfS_S_i:
[----:B------:R-:W-:Y:S01]  /*0000*/  LDC R1, c[0x0][0x37c] ;  /* 0x0000df00ff017b82 */ /* 0x000fe20000000800 */
[----:B------:R-:W0:Y:S07]  /*0010*/  S2R R0, SR_TID.X ;  /* 0x0000000000007919 */ /* 0x000e2e0000002100 */
[----:B------:R-:W0:Y:S01]  /*0020*/  S2UR UR4, SR_CTAID.X ;  /* 0x00000000000479c3 */ /* 0x000e220000002500 */
[----:B------:R-:W1:Y:S07]  /*0030*/  LDCU UR5, c[0x0][0x398] ;  /* 0x00007300ff0577ac */ /* 0x000e6e0008000800 */
[----:B------:R-:W0:Y:S02]  /*0040*/  LDC R9, c[0x0][0x360] ;  /* 0x0000d800ff097b82 */ /* 0x000e240000000800 */
[----:B0-----:R-:W-:-:S05]  /*0050*/  IMAD R9, R9, UR4, R0 ;  /* 0x0000000409097c24 */ /* 0x001fca000f8e0200 */
[----:B-1----:R-:W-:-:S13]  /*0060*/  ISETP.GE.AND P0, PT, R9, UR5, PT ;  /* 0x0000000509007c0c */ /* 0x002fda000bf06270 */
[----:B------:R-:W-:Y:S05]  /*0070*/  @P0 EXIT ;  /* 0x000000000000094d */ /* 0x000fea0003800000 */
[----:B------:R-:W0:Y:S01]  /*0080*/  LDC.64 R2, c[0x0][0x380] ;  /* 0x0000e000ff027b82 */ /* 0x000e220000000a00 */
[----:B------:R-:W1:Y:S07]  /*0090*/  LDCU.64 UR4, c[0x0][0x358] ;  /* 0x00006b00ff0477ac */ /* 0x000e6e0008000a00 */
[----:B------:R-:W2:Y:S08]  /*00a0*/  LDC.64 R4, c[0x0][0x388] ;  /* 0x0000e200ff047b82 */ /* 0x000eb00000000a00 */
[----:B------:R-:W3:Y:S01]  /*00b0*/  LDC.64 R6, c[0x0][0x390] ;  /* 0x0000e400ff067b82 */ /* 0x000ee20000000a00 */
[----:B0-----:R-:W-:-:S06]  /*00c0*/  IMAD.WIDE R2, R9, 0x4, R2 ;  /* 0x0000000409027825 */ /* 0x001fcc00078e0202 */
[----:B-1----:R-:W4:Y:S01]  /*00d0*/  LDG.E R2, desc[UR4][R2.64] ;  /* 0x0000000402027981 */ /* 0x002f22000c1e1900 */
[----:B--2---:R-:W-:-:S06]  /*00e0*/  IMAD.WIDE R4, R9, 0x4, R4 ;  /* 0x0000000409047825 */ /* 0x004fcc00078e0204 */
[----:B------:R-:W4:Y:S01]  /*00f0*/  LDG.E R5, desc[UR4][R4.64] ;  /* 0x0000000404057981 */ /* 0x000f22000c1e1900 */
[----:B---3--:R-:W-:-:S04]  /*0100*/  IMAD.WIDE R6, R9, 0x4, R6 ;  /* 0x0000000409067825 */ /* 0x008fc800078e0206 */
[----:B----4-:R-:W-:-:S05]  /*0110*/  FADD R9, R2, R5 ;  /* 0x0000000502097221 */ /* 0x010fca0000000000 */
[----:B------:R-:W-:Y:S01]  /*0120*/  STG.E desc[UR4][R6.64], R9 ;  /* 0x0000000906007986 */ /* 0x000fe2000c101904 */
[----:B------:R-:W-:Y:S05]  /*0130*/  EXIT ;  /* 0x000000000000794d */ /* 0x000fea0003800000 */
.L_x_0:
[----:B------:R-:W-:-:S00]  /*0140*/  BRA `(.L_x_0) ;  /* 0xfffffffc00fc7947 */ /* 0x000fc0000383ffff */
[----:B------:R-:W-:-:S00]  /*0150*/  NOP ;  /* 0x0000000000007918 */ /* 0x000fc00000000000 */
        /* <DEDUP_REMOVED lines=10> */
.L_x_2:


//--------------------- .text._Z7inc_gpuPfi       --------------------------
	.section	.text._Z7inc_gpuPfi,"ax",@progbits
	.align	128
        .global         _Z7inc_gpuPfi
        .type           _Z7inc_gpuPfi,@function
        .size           _Z7inc_gpuPfi,(.L_x_3 - _Z7inc_gpuPfi)
        .other          _Z7inc_gpuPfi,@"STO_CUDA_ENTRY STV_DEFAULT"
_Z7inc_gpuPfi:
.text._Z7inc_gpuPfi:
        /* <DEDUP_REMOVED lines=9> */
[----:B------:R-:W1:Y:S01]  /*0090*/  LDCU.64 UR4, c[0x0][0x358] ;  /* 0x00006b00ff0477ac */ /* 0x000e620008000a00 */
[----:B0-----:R-:W-:-:S05]  /*00a0*/  IMAD.WIDE R2, R5, 0x4, R2 ;  /* 0x0000000405027825 */ /* 0x001fca00078e0202 */
[----:B-1----:R-:W2:Y:S02]  /*00b0*/  LDG.E R0, desc[UR4][R2.64] ;  /* 0x0000000402007981 */ /* 0x002ea4000c1e1900 */
[----:B--2---:R-:W-:-:S05]  /*00c0*/  FADD R5, R0, 1 ;  /* 0x3f80000000057421 */ /* 0x004fca0000000000 */
[----:B------:R-:W-:Y:S01]  /*00d0*/  STG.E desc[UR4][R2.64], R5 ;  /* 0x0000000502007986 */ /* 0x000fe2000c101904 */
[----:B------:R-:W-:Y:S05]  /*00e0*/  EXIT ;  /* 0x000000000000794d */ /* 0x000fea0003800000 */
.L_x_1:
        /* <DEDUP_REMOVED lines=9> */
.L_x_3:


//--------------------- .nv.shared.reserved.0     --------------------------
	.section	.nv.shared.reserved.0,"aw",@nobits
	.weak		__nv_reservedSMEM_offset_0_alias
	.size		__nv_reservedSMEM_offset_0_alias, 0, 64
	.other		__nv_reservedSMEM_offset_0_alias,@"STO_CUDA_RESERVED_SHARED STV_DEFAULT"
__nv_reservedSMEM_offset_0_alias:
	.zero		0
	.zero		64


//--------------------- .nv.constant0._Z7sum_gpuPfS_S_i --------------------------
	.section	.nv.constant0._Z7sum_gpuPfS_S_i,"a",@progbits
	.sectionflags	@""
	.align	4
.nv.constant0._Z7sum_gpuPfS_S_i:
	.zero		924


//--------------------- .nv.constant0._Z7inc_gpuPfi --------------------------
	.section	.nv.constant0._Z7inc_gpuPfi,"a",@progbits
	.sectionflags	@""
	.align	4
.nv.constant0._Z7inc_gpuPfi:
	.zero		908


//--------------------- SYMBOLS --------------------------

	.type		.nv.reservedSmem.offset0,@object
	.size		.nv.reservedSmem.offset0,0x4
